//
// Generated by NVIDIA NVVM Compiler
//
// Compiler Build ID: CL-36424714
// Cuda compilation tools, release 13.0, V13.0.88
// Based on NVVM 20.0.0
//

.version 9.0
.target sm_100
.address_size 64

	// .globl	_Z5reducPKiPii
.extern .shared .align 16 .b8 sData[];

.visible .entry _Z5reducPKiPii(
	.param .u64 .ptr .align 1 _Z5reducPKiPii_param_0,
	.param .u64 .ptr .align 1 _Z5reducPKiPii_param_1,
	.param .u32 _Z5reducPKiPii_param_2
)
{
	.reg .pred 	%p<6>;
	.reg .b32 	%r<22>;
	.reg .b64 	%rd<9>;

	ld.param.u64 	%rd1, [_Z5reducPKiPii_param_0];
	ld.param.u64 	%rd2, [_Z5reducPKiPii_param_1];
	ld.param.u32 	%r11, [_Z5reducPKiPii_param_2];
	mov.u32 	%r1, %tid.x;
	mov.u32 	%r2, %ctaid.x;
	mov.u32 	%r21, %ntid.x;
	mad.lo.s32 	%r4, %r2, %r21, %r1;
	setp.ge.s32 	%p1, %r4, %r11;
	mov.b32 	%r20, 0;
	@%p1 bra 	$L__BB0_2;
	cvta.to.global.u64 	%rd3, %rd1;
	mul.wide.s32 	%rd4, %r4, 4;
	add.s64 	%rd5, %rd3, %rd4;
	ld.global.u32 	%r20, [%rd5];
$L__BB0_2:
	shl.b32 	%r12, %r1, 2;
	mov.u32 	%r13, sData;
	add.s32 	%r7, %r13, %r12;
	st.shared.u32 	[%r7], %r20;
	bar.sync 	0;
	setp.lt.u32 	%p2, %r21, 2;
	@%p2 bra 	$L__BB0_6;
$L__BB0_3:
	shr.u32 	%r9, %r21, 1;
	setp.ge.u32 	%p3, %r1, %r9;
	@%p3 bra 	$L__BB0_5;
	shl.b32 	%r14, %r9, 2;
	add.s32 	%r15, %r7, %r14;
	ld.shared.u32 	%r16, [%r15];
	ld.shared.u32 	%r17, [%r7];
	add.s32 	%r18, %r17, %r16;
	st.shared.u32 	[%r7], %r18;
$L__BB0_5:
	bar.sync 	0;
	setp.gt.u32 	%p4, %r21, 3;
	mov.u32 	%r21, %r9;
	@%p4 bra 	$L__BB0_3;
$L__BB0_6:
	setp.ne.s32 	%p5, %r1, 0;
	@%p5 bra 	$L__BB0_8;
	ld.shared.u32 	%r19, [sData];
	cvta.to.global.u64 	%rd6, %rd2;
	mul.wide.u32 	%rd7, %r2, 4;
	add.s64 	%rd8, %rd6, %rd7;
	st.global.u32 	[%rd8], %r19;
$L__BB0_8:
	ret;

}


// ===== COMPILED SASS (sm_100) =====

	.target	sm_100

	.elftype	@"ET_EXEC"


//--------------------- .note.nv.tkinfo           --------------------------
	.section	.note.nv.tkinfo,"",@"SHT_NOTE"
	.sectionflags	@"SHF_NOTE_NV_TKINFO"
	.tkinfo
        /*0018*/ 	.word	0x00000002
        /*0030*/ 	.string	""
        /*0030*/ 	.string	"ptxas"
        /*0030*/ 	.string	"Cuda compilation tools, release 13.0, V13.0.88"
        /*0030*/ 	.string	"Build cuda_13.0.r13.0/compiler.36424714_0"
        /*0030*/ 	.string	"-arch sm_100 -m 64 "



//--------------------- .note.nv.cuinfo           --------------------------
	.section	.note.nv.cuinfo,"",@"SHT_NOTE"
	.sectionflags	@"SHF_NOTE_NV_CUINFO"
        /*0018*/ 	.short	0x0002
        /*001a*/ 	.short	0x0064
        /*001c*/ 	.short	0x0082
	.zero		2


//--------------------- .nv.info                  --------------------------
	.section	.nv.info,"",@"SHT_CUDA_INFO"
	.align	4


	//----- nvinfo : EIATTR_REGCOUNT
	.align		4
        /*0000*/ 	.byte	0x04, 0x2f
        /*0002*/ 	.short	(.L_1 - .L_0)
	.align		4
.L_0:
        /*0004*/ 	.word	index@(_Z5reducPKiPii)
        /*0008*/ 	.word	0x0000000b


	//----- nvinfo : EIATTR_FRAME_SIZE
	.align		4
.L_1:
        /*000c*/ 	.byte	0x04, 0x11
        /*000e*/ 	.short	(.L_3 - .L_2)
	.align		4
.L_2:
        /*0010*/ 	.word	index@(_Z5reducPKiPii)
        /*0014*/ 	.word	0x00000000


	//----- nvinfo : EIATTR_MIN_STACK_SIZE
	.align		4
.L_3:
        /*0018*/ 	.byte	0x04, 0x12
        /*001a*/ 	.short	(.L_5 - .L_4)
	.align		4
.L_4:
        /*001c*/ 	.word	index@(_Z5reducPKiPii)
        /*0020*/ 	.word	0x00000000
.L_5:


//--------------------- .nv.compat                --------------------------
	.section	.nv.compat,"",@"SHT_CUDA_COMPAT_INFO"
	.align	4
        /*0000*/ 	.byte	0x02, 0x09, 0x00, 0x00, 0x02, 0x02, 0x01, 0x00, 0x02, 0x05, 0x05, 0x00, 0x03, 0x07, 0x01, 0x01
        /*0010*/ 	.byte	0x02, 0x03, 0x00, 0x00, 0x02, 0x06, 0x01, 0x00, 0x04, 0x0b, 0x08, 0x00, 0x09, 0x00, 0x00, 0x00
        /*0020*/ 	.byte	0x00, 0x00, 0x00, 0x00


//--------------------- .nv.info._Z5reducPKiPii   --------------------------
	.section	.nv.info._Z5reducPKiPii,"",@"SHT_CUDA_INFO"
	.sectionflags	@""
	.align	4


	//----- nvinfo : EIATTR_CUDA_API_VERSION
	.align		4
        /*0000*/ 	.byte	0x04, 0x37
        /*0002*/ 	.short	(.L_7 - .L_6)
.L_6:
        /*0004*/ 	.word	0x00000082


	//----- nvinfo : EIATTR_KPARAM_INFO
	.align		4
.L_7:
        /*0008*/ 	.byte	0x04, 0x17
        /*000a*/ 	.short	(.L_9 - .L_8)
.L_8:
        /*000c*/ 	.word	0x00000000
        /*0010*/ 	.short	0x0002
        /*0012*/ 	.short	0x0010
        /*0014*/ 	.byte	0x00, 0xf0, 0x11, 0x00


	//----- nvinfo : EIATTR_KPARAM_INFO
	.align		4
.L_9:
        /*0018*/ 	.byte	0x04, 0x17
        /*001a*/ 	.short	(.L_11 - .L_10)
.L_10:
        /*001c*/ 	.word	0x00000000
        /*0020*/ 	.short	0x0001
        /*0022*/ 	.short	0x0008
        /*0024*/ 	.byte	0x00, 0xf5, 0x21, 0x00


	//----- nvinfo : EIATTR_KPARAM_INFO
	.align		4
.L_11:
        /*0028*/ 	.byte	0x04, 0x17
        /*002a*/ 	.short	(.L_13 - .L_12)
.L_12:
        /*002c*/ 	.word	0x00000000
        /*0030*/ 	.short	0x0000
        /*0032*/ 	.short	0x0000
        /*0034*/ 	.byte	0x00, 0xf5, 0x21, 0x00


	//----- nvinfo : EIATTR_SPARSE_MMA_MASK
	.align		4
.L_13:
        /*0038*/ 	.byte	0x03, 0x50
        /*003a*/ 	.short	0x0000


	//----- nvinfo : EIATTR_MAXREG_COUNT
	.align		4
        /*003c*/ 	.byte	0x03, 0x1b
        /*003e*/ 	.short	0x00ff


	//----- nvinfo : EIATTR_NUM_BARRIERS
	.align		4
        /*0040*/ 	.byte	0x02, 0x4c
        /*0042*/ 	.byte	0x01
	.zero		1


	//----- nvinfo : EIATTR_MERCURY_ISA_VERSION
	.align		4
        /*0044*/ 	.byte	0x03, 0x5f
        /*0046*/ 	.short	0x0101


	//----- nvinfo : EIATTR_VRC_CTA_INIT_COUNT
	.align		4
        /*0048*/ 	.byte	0x02, 0x4a
	.zero		1
	.zero		1


	//----- nvinfo : EIATTR_EXIT_INSTR_OFFSETS
	.align		4
        /*004c*/ 	.byte	0x04, 0x1c
        /*004e*/ 	.short	(.L_15 - .L_14)


	//   ....[0]....
.L_14:
        /*0050*/ 	.word	0x00000210


	//   ....[1]....
        /*0054*/ 	.word	0x00000290


	//----- nvinfo : EIATTR_CBANK_PARAM_SIZE
	.align		4
.L_15:
        /*0058*/ 	.byte	0x03, 0x19
        /*005a*/ 	.short	0x0014


	//----- nvinfo : EIATTR_PARAM_CBANK
	.align		4
        /*005c*/ 	.byte	0x04, 0x0a
        /*005e*/ 	.short	(.L_17 - .L_16)
	.align		4
.L_16:
        /*0060*/ 	.word	index@(.nv.constant0._Z5reducPKiPii)
        /*0064*/ 	.short	0x0380
        /*0066*/ 	.short	0x0014


	//----- nvinfo : EIATTR_SW_WAR
	.align		4
.L_17:
        /*0068*/ 	.byte	0x04, 0x36
        /*006a*/ 	.short	(.L_19 - .L_18)
.L_18:
        /*006c*/ 	.word	0x00000008
.L_19:


//--------------------- .nv.callgraph             --------------------------
	.section	.nv.callgraph,"",@"SHT_CUDA_CALLGRAPH"
	.align	4
	.sectionentsize	8
	.align		4
        /*0000*/ 	.word	0x00000000
	.align		4
        /*0004*/ 	.word	0xffffffff
	.align		4
        /*0008*/ 	.word	0x00000000
	.align		4
        /*000c*/ 	.word	0xfffffffe
	.align		4
        /*0010*/ 	.word	0x00000000
	.align		4
        /*0014*/ 	.word	0xfffffffd
	.align		4
        /*0018*/ 	.word	0x00000000
	.align		4
        /*001c*/ 	.word	0xfffffffc


//--------------------- .text._Z5reducPKiPii      --------------------------
	.section	.text._Z5reducPKiPii,"ax",@progbits
	.align	128
        .global         _Z5reducPKiPii
        .type           _Z5reducPKiPii,@function
        .size           _Z5reducPKiPii,(.L_x_3 - _Z5reducPKiPii)
        .other          _Z5reducPKiPii,@"STO_CUDA_ENTRY STV_DEFAULT"
_Z5reducPKiPii:
.text._Z5reducPKiPii:
[----:B------:R-:W-:Y:S01]  /*0000*/  LDC R1, c[0x0][0x37c] ;  /* 0x0000df00ff017b82 */ /* 0x000fe20000000800 */
[----:B------:R-:W0:Y:S01]  /*0010*/  S2R R6, SR_TID.X ;  /* 0x0000000000067919 */ /* 0x000e220000002100 */
[----:B------:R-:W0:Y:S01]  /*0020*/  LDCU UR8, c[0x0][0x360] ;  /* 0x00006c00ff0877ac */ /* 0x000e220008000800 */
[----:B------:R-:W-:Y:S01]  /*0030*/  IMAD.MOV.U32 R4, RZ, RZ, RZ ;  /* 0x000000ffff047224 */ /* 0x000fe200078e00ff */
[----:B------:R-:W0:Y:S01]  /*0040*/  S2R R7, SR_CTAID.X ;  /* 0x0000000000077919 */ /* 0x000e220000002500 */
[----:B------:R-:W1:Y:S01]  /*0050*/  LDCU UR4, c[0x0][0x390] ;  /* 0x00007200ff0477ac */ /* 0x000e620008000800 */
[----:B------:R-:W2:Y:S01]  /*0060*/  LDCU.64 UR6, c[0x0][0x358] ;  /* 0x00006b00ff0677ac */ /* 0x000ea20008000a00 */
[----:B0-----:R-:W-:-:S05]  /*0070*/  IMAD R5, R7, UR8, R6 ;  /* 0x0000000807057c24 */ /* 0x001fca000f8e0206 */
[----:B-1----:R-:W-:-:S13]  /*0080*/  ISETP.GE.AND P0, PT, R5, UR4, PT ;  /* 0x0000000405007c0c */ /* 0x002fda000bf06270 */
[----:B------:R-:W0:Y:S02]  /*0090*/  @!P0 LDC.64 R2, c[0x0][0x380] ;  /* 0x0000e000ff028b82 */ /* 0x000e240000000a00 */
[----:B0-----:R-:W-:-:S05]  /*00a0*/  @!P0 IMAD.WIDE R2, R5, 0x4, R2 ;  /* 0x0000000405028825 */ /* 0x001fca00078e0202 */
[----:B--2---:R-:W2:Y:S01]  /*00b0*/  @!P0 LDG.E R4, desc[UR6][R2.64] ;  /* 0x0000000602048981 */ /* 0x004ea2000c1e1900 */
[----:B------:R-:W0:Y:S01]  /*00c0*/  S2UR UR5, SR_CgaCtaId ;  /* 0x00000000000579c3 */ /* 0x000e220000008800 */
[----:B------:R-:W-:Y:S01]  /*00d0*/  IMAD.U32 R0, RZ, RZ, UR8 ;  /* 0x00000008ff007e24 */ /* 0x000fe2000f8e00ff */
[----:B------:R-:W-:Y:S01]  /*00e0*/  UMOV UR4, 0x400 ;  /* 0x0000040000047882 */ /* 0x000fe20000000000 */
[----:B------:R-:W-:-:S03]  /*00f0*/  ISETP.NE.AND P0, PT, R6, RZ, PT ;  /* 0x000000ff0600720c */ /* 0x000fc60003f05270 */
[----:B------:R-:W-:Y:S01]  /*0100*/  ISETP.GE.U32.AND P1, PT, R0, 0x2, PT ;  /* 0x000000020000780c */ /* 0x000fe20003f26070 */
[----:B0-----:R-:W-:-:S06]  /*0110*/  ULEA UR4, UR5, UR4, 0x18 ;  /* 0x0000000405047291 */ /* 0x001fcc000f8ec0ff */
[----:B------:R-:W-:-:S05]  /*0120*/  LEA R5, R6, UR4, 0x2 ;  /* 0x0000000406057c11 */ /* 0x000fca000f8e10ff */
[----:B--2---:R0:W-:Y:S01]  /*0130*/  STS [R5], R4 ;  /* 0x0000000405007388 */ /* 0x0041e20000000800 */
[----:B------:R-:W-:Y:S06]  /*0140*/  BAR.SYNC.DEFER_BLOCKING 0x0 ;  /* 0x0000000000007b1d */ /* 0x000fec0000010000 */
[----:B------:R-:W-:Y:S05]  /*0150*/  @!P1 BRA `(.L_x_0) ;  /* 0x00000000002c9947 */ /* 0x000fea0003800000 */
.L_x_1:
[----:B------:R-:W-:-:S04]  /*0160*/  SHF.R.U32.HI R8, RZ, 0x1, R0 ;  /* 0x00000001ff087819 */ /* 0x000fc80000011600 */
[----:B------:R-:W-:-:S13]  /*0170*/  ISETP.GE.U32.AND P1, PT, R6, R8, PT ;  /* 0x000000080600720c */ /* 0x000fda0003f26070 */
[----:B------:R-:W-:Y:S01]  /*0180*/  @!P1 LEA R2, R8, R5, 0x2 ;  /* 0x0000000508029211 */ /* 0x000fe200078e10ff */
[----:B------:R-:W-:Y:S05]  /*0190*/  @!P1 LDS R3, [R5] ;  /* 0x0000000005039984 */ /* 0x000fea0000000800 */
[----:B------:R-:W0:Y:S02]  /*01a0*/  @!P1 LDS R2, [R2] ;  /* 0x0000000002029984 */ /* 0x000e240000000800 */
[----:B0-----:R-:W-:-:S05]  /*01b0*/  @!P1 IMAD.IADD R4, R2, 0x1, R3 ;  /* 0x0000000102049824 */ /* 0x001fca00078e0203 */
[----:B------:R1:W-:Y:S01]  /*01c0*/  @!P1 STS [R5], R4 ;  /* 0x0000000405009388 */ /* 0x0003e20000000800 */
[----:B------:R-:W-:Y:S01]  /*01d0*/  BAR.SYNC.DEFER_BLOCKING 0x0 ;  /* 0x0000000000007b1d */ /* 0x000fe20000010000 */
[----:B------:R-:W-:Y:S02]  /*01e0*/  ISETP.GT.U32.AND P1, PT, R0, 0x3, PT ;  /* 0x000000030000780c */ /* 0x000fe40003f24070 */
[----:B------:R-:W-:-:S11]  /*01f0*/  MOV R0, R8 ;  /* 0x0000000800007202 */ /* 0x000fd60000000f00 */
[----:B-1----:R-:W-:Y:S05]  /*0200*/  @P1 BRA `(.L_x_1) ;  /* 0xfffffffc00d41947 */ /* 0x002fea000383ffff */
.L_x_0:
[----:B------:R-:W-:Y:S05]  /*0210*/  @P0 EXIT ;  /* 0x000000000000094d */ /* 0x000fea0003800000 */
[----:B------:R-:W1:Y:S01]  /*0220*/  S2UR UR5, SR_CgaCtaId ;  /* 0x00000000000579c3 */ /* 0x000e620000008800 */
[----:B------:R-:W-:-:S07]  /*0230*/  UMOV UR4, 0x400 ;  /* 0x0000040000047882 */ /* 0x000fce0000000000 */
[----:B------:R-:W2:Y:S01]  /*0240*/  LDC.64 R2, c[0x0][0x388] ;  /* 0x0000e200ff027b82 */ /* 0x000ea20000000a00 */
[----:B-1----:R-:W-:Y:S01]  /*0250*/  ULEA UR4, UR5, UR4, 0x18 ;  /* 0x0000000405047291 */ /* 0x002fe2000f8ec0ff */
[----:B--2---:R-:W-:-:S08]  /*0260*/  IMAD.WIDE.U32 R2, R7, 0x4, R2 ;  /* 0x0000000407027825 */ /* 0x004fd000078e0002 */
[----:B0-----:R-:W0:Y:S04]  /*0270*/  LDS R5, [UR4] ;  /* 0x00000004ff057984 */ /* 0x001e280008000800 */
[----:B0-----:R-:W-:Y:S01]  /*0280*/  STG.E desc[UR6][R2.64], R5 ;  /* 0x0000000502007986 */ /* 0x001fe2000c101906 */
[----:B------:R-:W-:Y:S05]  /*0290*/  EXIT ;  /* 0x000000000000794d */ /* 0x000fea0003800000 */
.L_x_2:
[----:B------:R-:W-:-:S00]  /*02a0*/  BRA `(.L_x_2) ;  /* 0xfffffffc00fc7947 */ /* 0x000fc0000383ffff */
[----:B------:R-:W-:-:S00]  /*02b0*/  NOP ;  /* 0x0000000000007918 */ /* 0x000fc00000000000 */
        /* <DEDUP_REMOVED lines=12> */
.L_x_3:


//--------------------- .nv.shared._Z5reducPKiPii --------------------------
	.section	.nv.shared._Z5reducPKiPii,"aw",@nobits
	.sectionflags	@""
	.align	16
	.zero		1024


//--------------------- .nv.shared.reserved.0     --------------------------
	.section	.nv.shared.reserved.0,"aw",@nobits
	.weak		__nv_reservedSMEM_offset_0_alias
	.size		__nv_reservedSMEM_offset_0_alias, 0, 64
	.other		__nv_reservedSMEM_offset_0_alias,@"STO_CUDA_RESERVED_SHARED STV_DEFAULT"
__nv_reservedSMEM_offset_0_alias:
	.zero		0
	.zero		64


//--------------------- .nv.constant0._Z5reducPKiPii --------------------------
	.section	.nv.constant0._Z5reducPKiPii,"a",@progbits
	.sectionflags	@""
	.align	4
.nv.constant0._Z5reducPKiPii:
	.zero		916


//--------------------- SYMBOLS --------------------------

	.type		.nv.reservedSmem.offset0,@object
	.size		.nv.reservedSmem.offset0,0x4
	.type		.nv.reservedSmem.cap,@object
	.size		.nv.reservedSmem.cap,0x4
